//
// Generated by NVIDIA NVVM Compiler
//
// Compiler Build ID: CL-36424714
// Cuda compilation tools, release 13.0, V13.0.88
// Based on NVVM 20.0.0
//

.version 9.0
.target sm_100
.address_size 64

	// .globl	_Z11gelu_kernelPfi

.visible .entry _Z11gelu_kernelPfi(
	.param .u64 .ptr .align 1 _Z11gelu_kernelPfi_param_0,
	.param .u32 _Z11gelu_kernelPfi_param_1
)
{
	.reg .pred 	%p<3>;
	.reg .b32 	%r<6>;
	.reg .b32 	%f<7>;
	.reg .b64 	%rd<5>;
	.reg .b64 	%fd<55>;

	ld.param.u64 	%rd1, [_Z11gelu_kernelPfi_param_0];
	ld.param.u32 	%r2, [_Z11gelu_kernelPfi_param_1];
	mov.u32 	%r3, %ctaid.x;
	mov.u32 	%r4, %ntid.x;
	mov.u32 	%r5, %tid.x;
	mad.lo.s32 	%r1, %r3, %r4, %r5;
	setp.ge.s32 	%p1, %r1, %r2;
	@%p1 bra 	$L__BB0_2;
	cvta.to.global.u64 	%rd2, %rd1;
	mul.wide.s32 	%rd3, %r1, 4;
	add.s64 	%rd4, %rd2, %rd3;
	ld.global.f32 	%f1, [%rd4];
	cvt.f64.f32 	%fd1, %f1;
	div.rn.f64 	%fd2, %fd1, 0d3FF6A09E667F3BCD;
	abs.f64 	%fd3, %fd2;
	fma.rn.f64 	%fd4, %fd3, 0dBCF0679AFBA6F279, 0d3D47088FDB46FA5F;
	fma.rn.f64 	%fd5, %fd4, %fd3, 0dBD8DF9F9B976A9B2;
	fma.rn.f64 	%fd6, %fd5, %fd3, 0d3DC7F1F5590CC332;
	fma.rn.f64 	%fd7, %fd6, %fd3, 0dBDFA28A3CD2D56C4;
	fma.rn.f64 	%fd8, %fd7, %fd3, 0d3E2485EE67835925;
	fma.rn.f64 	%fd9, %fd8, %fd3, 0dBE476DB45919F583;
	fma.rn.f64 	%fd10, %fd9, %fd3, 0d3E62D698D98C8D71;
	fma.rn.f64 	%fd11, %fd10, %fd3, 0dBE720A2C7155D5C6;
	fma.rn.f64 	%fd12, %fd11, %fd3, 0dBE41D29B37CA1397;
	fma.rn.f64 	%fd13, %fd12, %fd3, 0d3EA2EF6CC0F67A49;
	fma.rn.f64 	%fd14, %fd13, %fd3, 0dBEC102B892333B6F;
	fma.rn.f64 	%fd15, %fd14, %fd3, 0d3ECA30375BA9A84E;
	fma.rn.f64 	%fd16, %fd15, %fd3, 0d3ECAAD18DEDEA43E;
	fma.rn.f64 	%fd17, %fd16, %fd3, 0dBEFF05355BC5B225;
	fma.rn.f64 	%fd18, %fd17, %fd3, 0d3F10E37A3108BC8B;
	fma.rn.f64 	%fd19, %fd18, %fd3, 0d3EFB292D828E5CB2;
	fma.rn.f64 	%fd20, %fd19, %fd3, 0dBF4356626EBF9BFA;
	fma.rn.f64 	%fd21, %fd20, %fd3, 0d3F5BCA68F73D6AFC;
	fma.rn.f64 	%fd22, %fd21, %fd3, 0dBF2B6B69EBBC280B;
	fma.rn.f64 	%fd23, %fd22, %fd3, 0dBF9396685912A453;
	fma.rn.f64 	%fd24, %fd23, %fd3, 0d3FBA4F4E2A1ABEF8;
	fma.rn.f64 	%fd25, %fd24, %fd3, 0d3FE45F306DC9C8BB;
	fma.rn.f64 	%fd26, %fd25, %fd3, 0d3FC06EBA8214DB69;
	fma.rn.f64 	%fd27, %fd26, %fd3, %fd3;
	sub.f64 	%fd28, %fd3, %fd27;
	fma.rn.f64 	%fd29, %fd26, %fd3, %fd28;
	neg.f64 	%fd30, %fd27;
	neg.f64 	%fd31, %fd29;
	cvt.rn.f32.f64 	%f2, %fd27;
	mul.f32 	%f3, %f2, 0fBFB8AA3B;
	cvt.rni.f32.f32 	%f4, %f3;
	cvt.f64.f32 	%fd32, %f4;
	fma.rn.f64 	%fd33, %fd32, 0dBFE62E42FEFA39EF, %fd30;
	fma.rn.f64 	%fd34, %fd33, 0d3E5AE904A4741B81, 0d3E928A27F89B6999;
	fma.rn.f64 	%fd35, %fd34, %fd33, 0d3EC71DE715FF7E07;
	fma.rn.f64 	%fd36, %fd35, %fd33, 0d3EFA019A6B0AC45A;
	fma.rn.f64 	%fd37, %fd36, %fd33, 0d3F2A01A017EED94F;
	fma.rn.f64 	%fd38, %fd37, %fd33, 0d3F56C16C17F2A71B;
	fma.rn.f64 	%fd39, %fd38, %fd33, 0d3F811111111173C4;
	fma.rn.f64 	%fd40, %fd39, %fd33, 0d3FA555555555211A;
	fma.rn.f64 	%fd41, %fd40, %fd33, 0d3FC5555555555540;
	fma.rn.f64 	%fd42, %fd41, %fd33, 0d3FE0000000000005;
	mul.f64 	%fd43, %fd33, %fd42;
	fma.rn.f64 	%fd44, %fd43, %fd33, %fd31;
	add.f64 	%fd45, %fd33, %fd44;
	ex2.approx.ftz.f32 	%f5, %f4;
	cvt.f64.f32 	%fd46, %f5;
	mov.f64 	%fd47, 0d3FF0000000000000;
	sub.f64 	%fd48, %fd47, %fd46;
	neg.f64 	%fd49, %fd45;
	fma.rn.f64 	%fd50, %fd49, %fd46, %fd48;
	setp.ge.f64 	%p2, %fd3, 0d4017AFB48DC96626;
	selp.f64 	%fd51, 0d3FF0000000000000, %fd50, %p2;
	copysign.f64 	%fd52, %fd2, %fd51;
	add.f64 	%fd53, %fd52, 0d3FF0000000000000;
	mul.f64 	%fd54, %fd53, 0d3FE0000000000000;
	cvt.rn.f32.f64 	%f6, %fd54;
	st.global.f32 	[%rd4], %f6;
$L__BB0_2:
	ret;

}


// ===== COMPILED SASS (sm_100) =====

	.target	sm_100

	.elftype	@"ET_EXEC"


//--------------------- .note.nv.tkinfo           --------------------------
	.section	.note.nv.tkinfo,"",@"SHT_NOTE"
	.sectionflags	@"SHF_NOTE_NV_TKINFO"
	.tkinfo
        /*0018*/ 	.word	0x00000002
        /*0030*/ 	.string	""
        /*0030*/ 	.string	"ptxas"
        /*0030*/ 	.string	"Cuda compilation tools, release 13.0, V13.0.88"
        /*0030*/ 	.string	"Build cuda_13.0.r13.0/compiler.36424714_0"
        /*0030*/ 	.string	"-arch sm_100 -m 64 "



//--------------------- .note.nv.cuinfo           --------------------------
	.section	.note.nv.cuinfo,"",@"SHT_NOTE"
	.sectionflags	@"SHF_NOTE_NV_CUINFO"
        /*0018*/ 	.short	0x0002
        /*001a*/ 	.short	0x0064
        /*001c*/ 	.short	0x0082
	.zero		2


//--------------------- .nv.info                  --------------------------
	.section	.nv.info,"",@"SHT_CUDA_INFO"
	.align	4


	//----- nvinfo : EIATTR_REGCOUNT
	.align		4
        /*0000*/ 	.byte	0x04, 0x2f
        /*0002*/ 	.short	(.L_1 - .L_0)
	.align		4
.L_0:
        /*0004*/ 	.word	index@(_Z11gelu_kernelPfi)
        /*0008*/ 	.word	0x00000018


	//----- nvinfo : EIATTR_FRAME_SIZE
	.align		4
.L_1:
        /*000c*/ 	.byte	0x04, 0x11
        /*000e*/ 	.short	(.L_3 - .L_2)
	.align		4
.L_2:
        /*0010*/ 	.word	index@($__internal_0_$__cuda_sm20_div_rn_f64_full)
        /*0014*/ 	.word	0x00000000


	//----- nvinfo : EIATTR_FRAME_SIZE
	.align		4
.L_3:
        /*0018*/ 	.byte	0x04, 0x11
        /*001a*/ 	.short	(.L_5 - .L_4)
	.align		4
.L_4:
        /*001c*/ 	.word	index@(_Z11gelu_kernelPfi)
        /*0020*/ 	.word	0x00000000


	//----- nvinfo : EIATTR_MIN_STACK_SIZE
	.align		4
.L_5:
        /*0024*/ 	.byte	0x04, 0x12
        /*0026*/ 	.short	(.L_7 - .L_6)
	.align		4
.L_6:
        /*0028*/ 	.word	index@(_Z11gelu_kernelPfi)
        /*002c*/ 	.word	0x00000000
.L_7:


//--------------------- .nv.compat                --------------------------
	.section	.nv.compat,"",@"SHT_CUDA_COMPAT_INFO"
	.align	4
        /*0000*/ 	.byte	0x02, 0x09, 0x00, 0x00, 0x02, 0x02, 0x01, 0x00, 0x02, 0x05, 0x05, 0x00, 0x03, 0x07, 0x01, 0x01
        /*0010*/ 	.byte	0x02, 0x03, 0x00, 0x00, 0x02, 0x06, 0x01, 0x00, 0x04, 0x0b, 0x08, 0x00, 0x01, 0x00, 0x00, 0x00
        /*0020*/ 	.byte	0x00, 0x00, 0x00, 0x00


//--------------------- .nv.info._Z11gelu_kernelPfi --------------------------
	.section	.nv.info._Z11gelu_kernelPfi,"",@"SHT_CUDA_INFO"
	.sectionflags	@""
	.align	4


	//----- nvinfo : EIATTR_CUDA_API_VERSION
	.align		4
        /*0000*/ 	.byte	0x04, 0x37
        /*0002*/ 	.short	(.L_9 - .L_8)
.L_8:
        /*0004*/ 	.word	0x00000082


	//----- nvinfo : EIATTR_KPARAM_INFO
	.align		4
.L_9:
        /*0008*/ 	.byte	0x04, 0x17
        /*000a*/ 	.short	(.L_11 - .L_10)
.L_10:
        /*000c*/ 	.word	0x00000000
        /*0010*/ 	.short	0x0001
        /*0012*/ 	.short	0x0008
        /*0014*/ 	.byte	0x00, 0xf0, 0x11, 0x00


	//----- nvinfo : EIATTR_KPARAM_INFO
	.align		4
.L_11:
        /*0018*/ 	.byte	0x04, 0x17
        /*001a*/ 	.short	(.L_13 - .L_12)
.L_12:
        /*001c*/ 	.word	0x00000000
        /*0020*/ 	.short	0x0000
        /*0022*/ 	.short	0x0000
        /*0024*/ 	.byte	0x00, 0xf5, 0x21, 0x00


	//----- nvinfo : EIATTR_SPARSE_MMA_MASK
	.align		4
.L_13:
        /*0028*/ 	.byte	0x03, 0x50
        /*002a*/ 	.short	0x0000


	//----- nvinfo : EIATTR_MAXREG_COUNT
	.align		4
        /*002c*/ 	.byte	0x03, 0x1b
        /*002e*/ 	.short	0x00ff


	//----- nvinfo : EIATTR_MERCURY_ISA_VERSION
	.align		4
        /*0030*/ 	.byte	0x03, 0x5f
        /*0032*/ 	.short	0x0101


	//----- nvinfo : EIATTR_VRC_CTA_INIT_COUNT
	.align		4
        /*0034*/ 	.byte	0x02, 0x4a
	.zero		1
	.zero		1


	//----- nvinfo : EIATTR_EXIT_INSTR_OFFSETS
	.align		4
        /*0038*/ 	.byte	0x04, 0x1c
        /*003a*/ 	.short	(.L_15 - .L_14)


	//   ....[0]....
.L_14:
        /*003c*/ 	.word	0x00000070


	//   ....[1]....
        /*0040*/ 	.word	0x00000a20


	//----- nvinfo : EIATTR_CRS_STACK_SIZE
	.align		4
.L_15:
        /*0044*/ 	.byte	0x04, 0x1e
        /*0046*/ 	.short	(.L_17 - .L_16)
.L_16:
        /*0048*/ 	.word	0x00000000


	//----- nvinfo : EIATTR_CBANK_PARAM_SIZE
	.align		4
.L_17:
        /*004c*/ 	.byte	0x03, 0x19
        /*004e*/ 	.short	0x000c


	//----- nvinfo : EIATTR_PARAM_CBANK
	.align		4
        /*0050*/ 	.byte	0x04, 0x0a
        /*0052*/ 	.short	(.L_19 - .L_18)
	.align		4
.L_18:
        /*0054*/ 	.word	index@(.nv.constant0._Z11gelu_kernelPfi)
        /*0058*/ 	.short	0x0380
        /*005a*/ 	.short	0x000c


	//----- nvinfo : EIATTR_SW_WAR
	.align		4
.L_19:
        /*005c*/ 	.byte	0x04, 0x36
        /*005e*/ 	.short	(.L_21 - .L_20)
.L_20:
        /*0060*/ 	.word	0x00000008
.L_21:


//--------------------- .nv.callgraph             --------------------------
	.section	.nv.callgraph,"",@"SHT_CUDA_CALLGRAPH"
	.align	4
	.sectionentsize	8
	.align		4
        /*0000*/ 	.word	0x00000000
	.align		4
        /*0004*/ 	.word	0xffffffff
	.align		4
        /*0008*/ 	.word	0x00000000
	.align		4
        /*000c*/ 	.word	0xfffffffe
	.align		4
        /*0010*/ 	.word	0x00000000
	.align		4
        /*0014*/ 	.word	0xfffffffd
	.align		4
        /*0018*/ 	.word	0x00000000
	.align		4
        /*001c*/ 	.word	0xfffffffc


//--------------------- .text._Z11gelu_kernelPfi  --------------------------
	.section	.text._Z11gelu_kernelPfi,"ax",@progbits
	.align	128
        .global         _Z11gelu_kernelPfi
        .type           _Z11gelu_kernelPfi,@function
        .size           _Z11gelu_kernelPfi,(.L_x_7 - _Z11gelu_kernelPfi)
        .other          _Z11gelu_kernelPfi,@"STO_CUDA_ENTRY STV_DEFAULT"
_Z11gelu_kernelPfi:
.text._Z11gelu_kernelPfi:
[----:B------:R-:W-:Y:S01]  /*0000*/  LDC R1, c[0x0][0x37c] ;  /* 0x0000df00ff017b82 */ /* 0x000fe20000000800 */
[----:B------:R-:W0:Y:S07]  /*0010*/  S2R R0, SR_TID.X ;  /* 0x0000000000007919 */ /* 0x000e2e0000002100 */
[----:B------:R-:W0:Y:S01]  /*0020*/  S2UR UR4, SR_CTAID.X ;  /* 0x00000000000479c3 */ /* 0x000e220000002500 */
[----:B------:R-:W1:Y:S07]  /*0030*/  LDCU UR5, c[0x0][0x388] ;  /* 0x00007100ff0577ac */ /* 0x000e6e0008000800 */
[----:B------:R-:W0:Y:S02]  /*0040*/  LDC R3, c[0x0][0x360] ;  /* 0x0000d800ff037b82 */ /* 0x000e240000000800 */
[----:B0-----:R-:W-:-:S05]  /*0050*/  IMAD R3, R3, UR4, R0 ;  /* 0x0000000403037c24 */ /* 0x001fca000f8e0200 */
[----:B-1----:R-:W-:-:S13]  /*0060*/  ISETP.GE.AND P0, PT, R3, UR5, PT ;  /* 0x0000000503007c0c */ /* 0x002fda000bf06270 */
[----:B------:R-:W-:Y:S05]  /*0070*/  @P0 EXIT ;  /* 0x000000000000094d */ /* 0x000fea0003800000 */
[----:B------:R-:W0:Y:S01]  /*0080*/  LDC.64 R4, c[0x0][0x380] ;  /* 0x0000e000ff047b82 */ /* 0x000e220000000a00 */
[----:B------:R-:W1:Y:S01]  /*0090*/  LDCU.64 UR4, c[0x0][0x358] ;  /* 0x00006b00ff0477ac */ /* 0x000e620008000a00 */
[----:B0-----:R-:W-:-:S05]  /*00a0*/  IMAD.WIDE R4, R3, 0x4, R4 ;  /* 0x0000000403047825 */ /* 0x001fca00078e0204 */
[----:B-1----:R-:W2:Y:S01]  /*00b0*/  LDG.E R0, desc[UR4][R4.64] ;  /* 0x0000000404007981 */ /* 0x002ea2000c1e1900 */
[----:B------:R-:W0:Y:S01]  /*00c0*/  MUFU.RCP64H R3, 1.4142131805419921875 ;  /* 0x3ff6a09e00037908 */ /* 0x000e220000001800 */
[----:B------:R-:W-:Y:S01]  /*00d0*/  IMAD.MOV.U32 R10, RZ, RZ, 0x667f3bcd ;  /* 0x667f3bcdff0a7424 */ /* 0x000fe200078e00ff */
[----:B------:R-:W-:Y:S01]  /*00e0*/  BSSY.RECONVERGENT B0, `(.L_x_0) ;  /* 0x0000014000007945 */ /* 0x000fe20003800200 */
[----:B------:R-:W-:Y:S02]  /*00f0*/  IMAD.MOV.U32 R11, RZ, RZ, 0x3ff6a09e ;  /* 0x3ff6a09eff0b7424 */ /* 0x000fe400078e00ff */
[----:B------:R-:W-:-:S06]  /*0100*/  IMAD.MOV.U32 R2, RZ, RZ, 0x1 ;  /* 0x00000001ff027424 */ /* 0x000fcc00078e00ff */
[----:B0-----:R-:W-:-:S08]  /*0110*/  DFMA R6, R2, -R10, 1 ;  /* 0x3ff000000206742b */ /* 0x001fd0000000080a */
[----:B------:R-:W-:-:S08]  /*0120*/  DFMA R6, R6, R6, R6 ;  /* 0x000000060606722b */ /* 0x000fd00000000006 */
[----:B------:R-:W-:-:S08]  /*0130*/  DFMA R2, R2, R6, R2 ;  /* 0x000000060202722b */ /* 0x000fd00000000002 */
[----:B------:R-:W-:-:S08]  /*0140*/  DFMA R8, R2, -R10, 1 ;  /* 0x3ff000000208742b */ /* 0x000fd0000000080a */
[----:B------:R-:W-:Y:S01]  /*0150*/  DFMA R2, R2, R8, R2 ;  /* 0x000000080202722b */ /* 0x000fe20000000002 */
[----:B--2---:R-:W0:Y:S07]  /*0160*/  F2F.F64.F32 R6, R0 ;  /* 0x0000000000067310 */ /* 0x004e2e0000201800 */
[----:B0-----:R-:W-:Y:S01]  /*0170*/  DMUL R8, R6, R2 ;  /* 0x0000000206087228 */ /* 0x001fe20000000000 */
[----:B------:R-:W-:-:S07]  /*0180*/  FSETP.GEU.AND P1, PT, |R7|, 6.5827683646048100446e-37, PT ;  /* 0x036000000700780b */ /* 0x000fce0003f2e200 */
[----:B------:R-:W-:-:S08]  /*0190*/  DFMA R10, R8, -R10, R6 ;  /* 0x8000000a080a722b */ /* 0x000fd00000000006 */
[----:B------:R-:W-:-:S10]  /*01a0*/  DFMA R2, R2, R10, R8 ;  /* 0x0000000a0202722b */ /* 0x000fd40000000008 */
[----:B------:R-:W-:-:S05]  /*01b0*/  FFMA R8, RZ, 1.9267766475677490234, R3 ;  /* 0x3ff6a09eff087823 */ /* 0x000fca0000000003 */
[----:B------:R-:W-:-:S13]  /*01c0*/  FSETP.GT.AND P0, PT, |R8|, 1.469367938527859385e-39, PT ;  /* 0x001000000800780b */ /* 0x000fda0003f04200 */
[----:B------:R-:W-:Y:S05]  /*01d0*/  @P0 BRA P1, `(.L_x_1) ;  /* 0x0000000000100947 */ /* 0x000fea0000800000 */
[----:B------:R-:W-:-:S07]  /*01e0*/  MOV R0, 0x200 ;  /* 0x0000020000007802 */ /* 0x000fce0000000f00 */
[----:B------:R-:W-:Y:S05]  /*01f0*/  CALL.REL.NOINC `($__internal_0_$__cuda_sm20_div_rn_f64_full) ;  /* 0x00000008000c7944 */ /* 0x000fea0003c00000 */
[----:B------:R-:W-:Y:S02]  /*0200*/  IMAD.MOV.U32 R2, RZ, RZ, R10 ;  /* 0x000000ffff027224 */ /* 0x000fe400078e000a */
[----:B------:R-:W-:-:S07]  /*0210*/  IMAD.MOV.U32 R3, RZ, RZ, R11 ;  /* 0x000000ffff037224 */ /* 0x000fce00078e000b */
.L_x_1:
[----:B------:R-:W-:Y:S05]  /*0220*/  BSYNC.RECONVERGENT B0 ;  /* 0x0000000000007941 */ /* 0x000fea0003800200 */
.L_x_0:
[----:B------:R-:W-:Y:S01]  /*0230*/  IMAD.MOV.U32 R6, RZ, RZ, -0x24b905a1 ;  /* 0xdb46fa5fff067424 */ /* 0x000fe200078e00ff */
[----:B------:R-:W-:Y:S01]  /*0240*/  UMOV UR6, 0xfba6f279 ;  /* 0xfba6f27900067882 */ /* 0x000fe20000000000 */
[----:B------:R-:W-:Y:S01]  /*0250*/  IMAD.MOV.U32 R7, RZ, RZ, 0x3d47088f ;  /* 0x3d47088fff077424 */ /* 0x000fe200078e00ff */
[----:B------:R-:W-:Y:S01]  /*0260*/  UMOV UR7, 0x3cf0679a ;  /* 0x3cf0679a00077882 */ /* 0x000fe20000000000 */
[----:B------:R-:W-:Y:S02]  /*0270*/  IMAD.MOV.U32 R12, RZ, RZ, -0x7649667 ;  /* 0xf89b6999ff0c7424 */ /* 0x000fe400078e00ff */
[----:B------:R-:W-:Y:S02]  /*0280*/  IMAD.MOV.U32 R13, RZ, RZ, 0x3e928a27 ;  /* 0x3e928a27ff0d7424 */ /* 0x000fe400078e00ff */
[----:B------:R-:W-:Y:S01]  /*0290*/  DFMA R6, |R2|, -UR6, R6 ;  /* 0x8000000602067c2b */ /* 0x000fe20008000206 */
[----:B------:R-:W-:Y:S01]  /*02a0*/  UMOV UR6, 0xb976a9b2 ;  /* 0xb976a9b200067882 */ /* 0x000fe20000000000 */
[----:B------:R-:W-:-:S06]  /*02b0*/  UMOV UR7, 0x3d8df9f9 ;  /* 0x3d8df9f900077882 */ /* 0x000fcc0000000000 */
[----:B------:R-:W-:Y:S01]  /*02c0*/  DFMA R6, R6, |R2|, -UR6 ;  /* 0x8000000606067e2b */ /* 0x000fe20008000402 */
[----:B------:R-:W-:Y:S01]  /*02d0*/  UMOV UR6, 0x590cc332 ;  /* 0x590cc33200067882 */ /* 0x000fe20000000000 */
[----:B------:R-:W-:-:S06]  /*02e0*/  UMOV UR7, 0x3dc7f1f5 ;  /* 0x3dc7f1f500077882 */ /* 0x000fcc0000000000 */
[----:B------:R-:W-:Y:S01]  /*02f0*/  DFMA R6, R6, |R2|, UR6 ;  /* 0x0000000606067e2b */ /* 0x000fe20008000402 */
        /* <DEDUP_REMOVED lines=62> */
[----:B------:R-:W-:-:S06]  /*06e0*/  DFMA R10, R8, |R2|, |R2| ;  /* 0x40000002080a722b */ /* 0x000fcc0000000402 */
[----:B------:R-:W0:Y:S02]  /*06f0*/  F2F.F32.F64 R0, R10 ;  /* 0x0000000a00007310 */ /* 0x000e240000301000 */
[----:B0-----:R-:W-:-:S06]  /*0700*/  FMUL R0, R0, -1.4426950216293334961 ;  /* 0xbfb8aa3b00007820 */ /* 0x001fcc0000400000 */
[----:B------:R-:W0:Y:S08]  /*0710*/  FRND R0, R0 ;  /* 0x0000000000007307 */ /* 0x000e300000201000 */
[----:B0-----:R0:W1:Y:S08]  /*0720*/  F2F.F64.F32 R6, R0 ;  /* 0x0000000000067310 */ /* 0x0010700000201800 */
[----:B0-----:R-:W0:Y:S01]  /*0730*/  MUFU.EX2 R0, R0 ;  /* 0x0000000000007308 */ /* 0x001e220000000800 */
[----:B-1----:R-:W-:Y:S01]  /*0740*/  DFMA R6, R6, -UR6, -R10 ;  /* 0x8000000606067c2b */ /* 0x002fe2000800080a */
[----:B------:R-:W-:Y:S01]  /*0750*/  UMOV UR6, 0xa4741b81 ;  /* 0xa4741b8100067882 */ /* 0x000fe20000000000 */
[----:B------:R-:W-:Y:S01]  /*0760*/  UMOV UR7, 0x3e5ae904 ;  /* 0x3e5ae90400077882 */ /* 0x000fe20000000000 */
[----:B------:R-:W-:-:S05]  /*0770*/  DADD R10, -R10, |R2| ;  /* 0x000000000a0a7229 */ /* 0x000fca0000000502 */
[----:B------:R-:W-:Y:S01]  /*0780*/  DFMA R12, R6, UR6, R12 ;  /* 0x00000006060c7c2b */ /* 0x000fe2000800000c */
[----:B------:R-:W-:Y:S01]  /*0790*/  UMOV UR6, 0x15ff7e07 ;  /* 0x15ff7e0700067882 */ /* 0x000fe20000000000 */
[----:B------:R-:W-:Y:S01]  /*07a0*/  UMOV UR7, 0x3ec71de7 ;  /* 0x3ec71de700077882 */ /* 0x000fe20000000000 */
[----:B------:R-:W-:Y:S01]  /*07b0*/  DFMA R10, R8, |R2|, R10 ;  /* 0x40000002080a722b */ /* 0x000fe2000000000a */
[----:B0-----:R-:W0:Y:S04]  /*07c0*/  F2F.F64.F32 R8, R0 ;  /* 0x0000000000087310 */ /* 0x001e280000201800 */
[----:B------:R-:W-:Y:S01]  /*07d0*/  DFMA R12, R6, R12, UR6 ;  /* 0x00000006060c7e2b */ /* 0x000fe2000800000c */
[----:B------:R-:W-:Y:S01]  /*07e0*/  UMOV UR6, 0x6b0ac45a ;  /* 0x6b0ac45a00067882 */ /* 0x000fe20000000000 */
[----:B------:R-:W-:-:S06]  /*07f0*/  UMOV UR7, 0x3efa019a ;  /* 0x3efa019a00077882 */ /* 0x000fcc0000000000 */
        /* <DEDUP_REMOVED lines=20> */
[----:B------:R-:W-:Y:S02]  /*0940*/  UMOV UR7, 0x4017afb4 ;  /* 0x4017afb400077882 */ /* 0x000fe40000000000 */
[----:B------:R-:W-:-:S04]  /*0950*/  DSETP.GE.AND P0, PT, |R2|, UR6, PT ;  /* 0x0000000602007e2a */ /* 0x000fc8000bf06200 */
[----:B------:R-:W-:-:S08]  /*0960*/  DMUL R12, R6, R12 ;  /* 0x0000000c060c7228 */ /* 0x000fd00000000000 */
[----:B------:R-:W-:Y:S02]  /*0970*/  DFMA R10, R6, R12, -R10 ;  /* 0x0000000c060a722b */ /* 0x000fe4000000080a */
[----:B0-----:R-:W-:-:S06]  /*0980*/  DADD R12, -R8, 1 ;  /* 0x3ff00000080c7429 */ /* 0x001fcc0000000100 */
[----:B------:R-:W-:-:S08]  /*0990*/  DADD R10, R6, R10 ;  /* 0x00000000060a7229 */ /* 0x000fd0000000000a */
[----:B------:R-:W-:-:S10]  /*09a0*/  DFMA R10, -R10, R8, R12 ;  /* 0x000000080a0a722b */ /* 0x000fd4000000010c */
[----:B------:R-:W-:Y:S02]  /*09b0*/  FSEL R2, R11, 1.875, !P0 ;  /* 0x3ff000000b027808 */ /* 0x000fe40004000000 */
[----:B------:R-:W-:Y:S02]  /*09c0*/  FSEL R10, R10, RZ, !P0 ;  /* 0x000000ff0a0a7208 */ /* 0x000fe40004000000 */
[----:B------:R-:W-:-:S06]  /*09d0*/  LOP3.LUT R11, R2, 0x80000000, R3, 0xb8, !PT ;  /* 0x80000000020b7812 */ /* 0x000fcc00078eb803 */
[----:B------:R-:W-:-:S08]  /*09e0*/  DADD R10, R10, 1 ;  /* 0x3ff000000a0a7429 */ /* 0x000fd00000000000 */
[----:B------:R-:W-:-:S10]  /*09f0*/  DMUL R10, R10, 0.5 ;  /* 0x3fe000000a0a7828 */ /* 0x000fd40000000000 */
[----:B------:R-:W0:Y:S02]  /*0a00*/  F2F.F32.F64 R11, R10 ;  /* 0x0000000a000b7310 */ /* 0x000e240000301000 */
[----:B0-----:R-:W-:Y:S01]  /*0a10*/  STG.E desc[UR4][R4.64], R11 ;  /* 0x0000000b04007986 */ /* 0x001fe2000c101904 */
[----:B------:R-:W-:Y:S05]  /*0a20*/  EXIT ;  /* 0x000000000000794d */ /* 0x000fea0003800000 */
        .weak           $__internal_0_$__cuda_sm20_div_rn_f64_full
        .type           $__internal_0_$__cuda_sm20_div_rn_f64_full,@function
        .size           $__internal_0_$__cuda_sm20_div_rn_f64_full,(.L_x_7 - $__internal_0_$__cuda_sm20_div_rn_f64_full)
$__internal_0_$__cuda_sm20_div_rn_f64_full:
[----:B------:R-:W-:Y:S01]  /*0a30*/  IMAD.MOV.U32 R3, RZ, RZ, 0x3ff6a09e ;  /* 0x3ff6a09eff037424 */ /* 0x000fe200078e00ff */
[----:B------:R-:W-:Y:S01]  /*0a40*/  FSETP.GEU.AND P1, PT, |R7|, 1.469367938527859385e-39, PT ;  /* 0x001000000700780b */ /* 0x000fe20003f2e200 */
[----:B------:R-:W-:Y:S01]  /*0a50*/  IMAD.MOV.U32 R2, RZ, RZ, 0x667f3bcd ;  /* 0x667f3bcdff027424 */ /* 0x000fe200078e00ff */
[----:B------:R-:W-:Y:S01]  /*0a60*/  BSSY.RECONVERGENT B1, `(.L_x_2) ;  /* 0x0000048000017945 */ /* 0x000fe20003800200 */
[----:B------:R-:W0:Y:S01]  /*0a70*/  MUFU.RCP64H R9, R3 ;  /* 0x0000000300097308 */ /* 0x000e220000001800 */
[----:B------:R-:W-:Y:S02]  /*0a80*/  IMAD.MOV.U32 R8, RZ, RZ, 0x1 ;  /* 0x00000001ff087424 */ /* 0x000fe400078e00ff */
[----:B------:R-:W-:-:S04]  /*0a90*/  IMAD.MOV.U32 R19, RZ, RZ, 0x3ff00000 ;  /* 0x3ff00000ff137424 */ /* 0x000fc800078e00ff */
[----:B------:R-:W-:Y:S01]  /*0aa0*/  VIADD R21, R19, 0xffffffff ;  /* 0xffffffff13157836 */ /* 0x000fe20000000000 */
[----:B0-----:R-:W-:-:S08]  /*0ab0*/  DFMA R10, R8, -R2, 1 ;  /* 0x3ff00000080a742b */ /* 0x001fd00000000802 */
[----:B------:R-:W-:Y:S01]  /*0ac0*/  DFMA R12, R10, R10, R10 ;  /* 0x0000000a0a0c722b */ /* 0x000fe2000000000a */
[----:B------:R-:W-:Y:S01]  /*0ad0*/  LOP3.LUT R10, R7, 0x7ff00000, RZ, 0xc0, !PT ;  /* 0x7ff00000070a7812 */ /* 0x000fe200078ec0ff */
[----:B------:R-:W-:-:S03]  /*0ae0*/  IMAD.MOV.U32 R11, RZ, RZ, 0x1ca00000 ;  /* 0x1ca00000ff0b7424 */ /* 0x000fc600078e00ff */
[----:B------:R-:W-:Y:S01]  /*0af0*/  ISETP.GE.U32.AND P0, PT, R10, 0x3ff00000, PT ;  /* 0x3ff000000a00780c */ /* 0x000fe20003f06070 */
[----:B------:R-:W-:Y:S02]  /*0b00*/  IMAD.MOV.U32 R18, RZ, RZ, R10 ;  /* 0x000000ffff127224 */ /* 0x000fe400078e000a */
[----:B------:R-:W-:Y:S01]  /*0b10*/  DFMA R14, R8, R12, R8 ;  /* 0x0000000c080e722b */ /* 0x000fe20000000008 */
[----:B------:R-:W-:Y:S01]  /*0b20*/  SEL R11, R11, 0x63400000, !P0 ;  /* 0x634000000b0b7807 */ /* 0x000fe20004000000 */
[----:B------:R-:W-:-:S03]  /*0b30*/  IMAD.MOV.U32 R8, RZ, RZ, R6 ;  /* 0x000000ffff087224 */ /* 0x000fc600078e0006 */
[C-C-:B------:R-:W-:Y:S02]  /*0b40*/  @!P1 LOP3.LUT R12, R11.reuse, 0x80000000, R7.reuse, 0xf8, !PT ;  /* 0x800000000b0c9812 */ /* 0x140fe400078ef807 */
[----:B------:R-:W-:Y:S01]  /*0b50*/  LOP3.LUT R9, R11, 0x800fffff, R7, 0xf8, !PT ;  /* 0x800fffff0b097812 */ /* 0x000fe200078ef807 */
[----:B------:R-:W-:Y:S01]  /*0b60*/  DFMA R16, R14, -R2, 1 ;  /* 0x3ff000000e10742b */ /* 0x000fe20000000802 */
[----:B------:R-:W-:Y:S01]  /*0b70*/  @!P1 LOP3.LUT R13, R12, 0x100000, RZ, 0xfc, !PT ;  /* 0x001000000c0d9812 */ /* 0x000fe200078efcff */
[----:B------:R-:W-:-:S06]  /*0b80*/  @!P1 IMAD.MOV.U32 R12, RZ, RZ, RZ ;  /* 0x000000ffff0c9224 */ /* 0x000fcc00078e00ff */
[----:B------:R-:W-:Y:S02]  /*0b90*/  @!P1 DFMA R8, R8, 2, -R12 ;  /* 0x400000000808982b */ /* 0x000fe4000000080c */
[----:B------:R-:W-:-:S08]  /*0ba0*/  DFMA R16, R14, R16, R14 ;  /* 0x000000100e10722b */ /* 0x000fd0000000000e */
[----:B------:R-:W-:Y:S01]  /*0bb0*/  @!P1 LOP3.LUT R18, R9, 0x7ff00000, RZ, 0xc0, !PT ;  /* 0x7ff0000009129812 */ /* 0x000fe200078ec0ff */
[----:B------:R-:W-:-:S03]  /*0bc0*/  DMUL R12, R16, R8 ;  /* 0x00000008100c7228 */ /* 0x000fc60000000000 */
[----:B------:R-:W-:-:S04]  /*0bd0*/  IADD3 R20, PT, PT, R18, -0x1, RZ ;  /* 0xffffffff12147810 */ /* 0x000fc80007ffe0ff */
[----:B------:R-:W-:Y:S01]  /*0be0*/  ISETP.GT.U32.AND P0, PT, R20, 0x7feffffe, PT ;  /* 0x7feffffe1400780c */ /* 0x000fe20003f04070 */
[----:B------:R-:W-:-:S03]  /*0bf0*/  DFMA R14, R12, -R2, R8 ;  /* 0x800000020c0e722b */ /* 0x000fc60000000008 */
[----:B------:R-:W-:-:S05]  /*0c00*/  ISETP.GT.U32.OR P0, PT, R21, 0x7feffffe, P0 ;  /* 0x7feffffe1500780c */ /* 0x000fca0000704470 */
[----:B------:R-:W-:-:S08]  /*0c10*/  DFMA R12, R16, R14, R12 ;  /* 0x0000000e100c722b */ /* 0x000fd0000000000c */
[----:B------:R-:W-:Y:S05]  /*0c20*/  @P0 BRA `(.L_x_3) ;  /* 0x0000000000680947 */ /* 0x000fea0003800000 */
[----:B------:R-:W-:Y:S02]  /*0c30*/  IMAD.MOV.U32 R7, RZ, RZ, 0x3ff00000 ;  /* 0x3ff00000ff077424 */ /* 0x000fe400078e00ff */
[----:B------:R-:W-:-:S03]  /*0c40*/  IMAD.MOV.U32 R6, RZ, RZ, RZ ;  /* 0x000000ffff067224 */ /* 0x000fc600078e00ff */
[----:B------:R-:W-:-:S04]  /*0c50*/  VIADDMNMX R10, R10, -R7, 0xb9600000, !PT ;  /* 0xb96000000a0a7446 */ /* 0x000fc80007800907 */
[----:B------:R-:W-:-:S05]  /*0c60*/  VIMNMX R10, PT, PT, R10, 0x46a00000, PT ;  /* 0x46a000000a0a7848 */ /* 0x000fca0003fe0100 */
[----:B------:R-:W-:-:S04]  /*0c70*/  IMAD.IADD R14, R10, 0x1, -R11 ;  /* 0x000000010a0e7824 */ /* 0x000fc800078e0a0b */
[----:B------:R-:W-:-:S06]  /*0c80*/  VIADD R7, R14, 0x7fe00000 ;  /* 0x7fe000000e077836 */ /* 0x000fcc0000000000 */
[----:B------:R-:W-:-:S10]  /*0c90*/  DMUL R10, R12, R6 ;  /* 0x000000060c0a7228 */ /* 0x000fd40000000000 */
[----:B------:R-:W-:-:S13]  /*0ca0*/  FSETP.GTU.AND P0, PT, |R11|, 1.469367938527859385e-39, PT ;  /* 0x001000000b00780b */ /* 0x000fda0003f0c200 */
[----:B------:R-:W-:Y:S05]  /*0cb0*/  @P0 BRA `(.L_x_4) ;  /* 0x0000000000880947 */ /* 0x000fea0003800000 */
[----:B------:R-:W-:Y:S01]  /*0cc0*/  DFMA R2, R12, -R2, R8 ;  /* 0x800000020c02722b */ /* 0x000fe20000000008 */
[----:B------:R-:W-:-:S09]  /*0cd0*/  IMAD.MOV.U32 R6, RZ, RZ, RZ ;  /* 0x000000ffff067224 */ /* 0x000fd200078e00ff */
[C---:B------:R-:W-:Y:S02]  /*0ce0*/  FSETP.NEU.AND P0, PT, R3.reuse, RZ, PT ;  /* 0x000000ff0300720b */ /* 0x040fe40003f0d000 */
[----:B------:R-:W-:-:S04]  /*0cf0*/  LOP3.LUT R2, R3, 0x3ff6a09e, RZ, 0x3c, !PT ;  /* 0x3ff6a09e03027812 */ /* 0x000fc800078e3cff */
[----:B------:R-:W-:-:S04]  /*0d00*/  LOP3.LUT R9, R2, 0x80000000, RZ, 0xc0, !PT ;  /* 0x8000000002097812 */ /* 0x000fc800078ec0ff */
[----:B------:R-:W-:-:S03]  /*0d10*/  LOP3.LUT R7, R9, R7, RZ, 0xfc, !PT ;  /* 0x0000000709077212 */ /* 0x000fc600078efcff */
[----:B------:R-:W-:Y:S05]  /*0d20*/  @!P0 BRA `(.L_x_4) ;  /* 0x00000000006c8947 */ /* 0x000fea0003800000 */
[----:B------:R-:W-:Y:S01]  /*0d30*/  IMAD.MOV R3, RZ, RZ, -R14 ;  /* 0x000000ffff037224 */ /* 0x000fe200078e0a0e */
[----:B------:R-:W-:Y:S01]  /*0d40*/  DMUL.RP R6, R12, R6 ;  /* 0x000000060c067228 */ /* 0x000fe20000008000 */
[----:B------:R-:W-:-:S06]  /*0d50*/  IMAD.MOV.U32 R2, RZ, RZ, RZ ;  /* 0x000000ffff027224 */ /* 0x000fcc00078e00ff */
[----:B------:R-:W-:-:S03]  /*0d60*/  DFMA R2, R10, -R2, R12 ;  /* 0x800000020a02722b */ /* 0x000fc6000000000c */
[----:B------:R-:W-:-:S03]  /*0d70*/  LOP3.LUT R9, R7, R9, RZ, 0x3c, !PT ;  /* 0x0000000907097212 */ /* 0x000fc600078e3cff */
[----:B------:R-:W-:-:S04]  /*0d80*/  IADD3 R2, PT, PT, -R14, -0x43300000, RZ ;  /* 0xbcd000000e027810 */ /* 0x000fc80007ffe1ff */
[----:B------:R-:W-:-:S04]  /*0d90*/  FSETP.NEU.AND P0, PT, |R3|, R2, PT ;  /* 0x000000020300720b */ /* 0x000fc80003f0d200 */
[----:B------:R-:W-:Y:S02]  /*0da0*/  FSEL R10, R6, R10, !P0 ;  /* 0x0000000a060a7208 */ /* 0x000fe40004000000 */
[----:B------:R-:W-:Y:S01]  /*0db0*/  FSEL R11, R9, R11, !P0 ;  /* 0x0000000b090b7208 */ /* 0x000fe20004000000 */
[----:B------:R-:W-:Y:S06]  /*0dc0*/  BRA `(.L_x_4) ;  /* 0x0000000000447947 */ /* 0x000fec0003800000 */
.L_x_3:
[----:B------:R-:W-:-:S14]  /*0dd0*/  DSETP.NAN.AND P0, PT, R6, R6, PT ;  /* 0x000000060600722a */ /* 0x000fdc0003f08000 */
[----:B------:R-:W-:Y:S05]  /*0de0*/  @P0 BRA `(.L_x_5) ;  /* 0x0000000000340947 */ /* 0x000fea0003800000 */
[----:B------:R-:W-:Y:S01]  /*0df0*/  ISETP.NE.AND P0, PT, R18, R19, PT ;  /* 0x000000131200720c */ /* 0x000fe20003f05270 */
[----:B------:R-:W-:Y:S01]  /*0e00*/  IMAD.MOV.U32 R11, RZ, RZ, -0x80000 ;  /* 0xfff80000ff0b7424 */ /* 0x000fe200078e00ff */
[----:B------:R-:W-:-:S11]  /*0e10*/  MOV R10, 0x0 ;  /* 0x00000000000a7802 */ /* 0x000fd60000000f00 */
[----:B------:R-:W-:Y:S05]  /*0e20*/  @!P0 BRA `(.L_x_4) ;  /* 0x00000000002c8947 */ /* 0x000fea0003800000 */
[----:B------:R-:W-:Y:S02]  /*0e30*/  ISETP.NE.AND P0, PT, R18, 0x7ff00000, PT ;  /* 0x7ff000001200780c */ /* 0x000fe40003f05270 */
[----:B------:R-:W-:Y:S02]  /*0e40*/  LOP3.LUT R6, R7, 0x3ff6a09e, RZ, 0x3c, !PT ;  /* 0x3ff6a09e07067812 */ /* 0x000fe400078e3cff */
[----:B------:R-:W-:Y:S02]  /*0e50*/  ISETP.EQ.OR P0, PT, R19, RZ, !P0 ;  /* 0x000000ff1300720c */ /* 0x000fe40004702670 */
[----:B------:R-:W-:-:S11]  /*0e60*/  LOP3.LUT R11, R6, 0x80000000, RZ, 0xc0, !PT ;  /* 0x80000000060b7812 */ /* 0x000fd600078ec0ff */
[----:B------:R-:W-:Y:S01]  /*0e70*/  @P0 LOP3.LUT R2, R11, 0x7ff00000, RZ, 0xfc, !PT ;  /* 0x7ff000000b020812 */ /* 0x000fe200078efcff */
[----:B------:R-:W-:Y:S02]  /*0e80*/  @!P0 IMAD.MOV.U32 R10, RZ, RZ, RZ ;  /* 0x000000ffff0a8224 */ /* 0x000fe400078e00ff */
[----:B------:R-:W-:Y:S02]  /*0e90*/  @P0 IMAD.MOV.U32 R10, RZ, RZ, RZ ;  /* 0x000000ffff0a0224 */ /* 0x000fe400078e00ff */
[----:B------:R-:W-:Y:S01]  /*0ea0*/  @P0 IMAD.MOV.U32 R11, RZ, RZ, R2 ;  /* 0x000000ffff0b0224 */ /* 0x000fe200078e0002 */
[----:B------:R-:W-:Y:S06]  /*0eb0*/  BRA `(.L_x_4) ;  /* 0x0000000000087947 */ /* 0x000fec0003800000 */
.L_x_5:
[----:B------:R-:W-:Y:S01]  /*0ec0*/  LOP3.LUT R11, R7, 0x80000, RZ, 0xfc, !PT ;  /* 0x00080000070b7812 */ /* 0x000fe200078efcff */
[----:B------:R-:W-:-:S07]  /*0ed0*/  IMAD.MOV.U32 R10, RZ, RZ, R6 ;  /* 0x000000ffff0a7224 */ /* 0x000fce00078e0006 */
.L_x_4:
[----:B------:R-:W-:Y:S05]  /*0ee0*/  BSYNC.RECONVERGENT B1 ;  /* 0x0000000000017941 */ /* 0x000fea0003800200 */
.L_x_2:
[----:B------:R-:W-:Y:S02]  /*0ef0*/  IMAD.MOV.U32 R2, RZ, RZ, R0 ;  /* 0x000000ffff027224 */ /* 0x000fe400078e0000 */
[----:B------:R-:W-:-:S04]  /*0f00*/  IMAD.MOV.U32 R3, RZ, RZ, 0x0 ;  /* 0x00000000ff037424 */ /* 0x000fc800078e00ff */
[----:B------:R-:W-:Y:S05]  /*0f10*/  RET.REL.NODEC R2 `(_Z11gelu_kernelPfi) ;  /* 0xfffffff002387950 */ /* 0x000fea0003c3ffff */
.L_x_6:
[----:B------:R-:W-:-:S00]  /*0f20*/  BRA `(.L_x_6) ;  /* 0xfffffffc00fc7947 */ /* 0x000fc0000383ffff */
[----:B------:R-:W-:-:S00]  /*0f30*/  NOP ;  /* 0x0000000000007918 */ /* 0x000fc00000000000 */
        /* <DEDUP_REMOVED lines=12> */
.L_x_7:


//--------------------- .nv.shared.reserved.0     --------------------------
	.section	.nv.shared.reserved.0,"aw",@nobits
	.weak		__nv_reservedSMEM_offset_0_alias
	.size		__nv_reservedSMEM_offset_0_alias, 0, 64
	.other		__nv_reservedSMEM_offset_0_alias,@"STO_CUDA_RESERVED_SHARED STV_DEFAULT"
__nv_reservedSMEM_offset_0_alias:
	.zero		0
	.zero		64


//--------------------- .nv.constant0._Z11gelu_kernelPfi --------------------------
	.section	.nv.constant0._Z11gelu_kernelPfi,"a",@progbits
	.sectionflags	@""
	.align	4
.nv.constant0._Z11gelu_kernelPfi:
	.zero		908


//--------------------- SYMBOLS --------------------------

	.type		.nv.reservedSmem.offset0,@object
	.size		.nv.reservedSmem.offset0,0x4
